	.headerflags	@"EF_CUDA_TEXMODE_UNIFIED EF_CUDA_64BIT_ADDRESS EF_CUDA_ACCELERATORS EF_CUDA_SM90 EF_CUDA_VIRTUAL_SM(EF_CUDA_SM90)"
	.elftype	@"ET_EXEC"


//--------------------- .nv.info                  --------------------------
	.section	.nv.info,"",@"SHT_CUDA_INFO"
	.align	4


	//----- nvinfo : EIATTR_REGCOUNT
	.align		4
        /*0000*/ 	.byte	0x04, 0x2f
        /*0002*/ 	.short	(.L_3 - .L_2)
	.align		4
.L_2:
        /*0004*/ 	.word	index@(triton_poi_fused__native_batch_norm_legit_no_training_mul_softplus_tanh_27)
        /*0008*/ 	.word	0x00000012


	//----- nvinfo : EIATTR_MIN_STACK_SIZE
	.align		4
.L_3:
        /*000c*/ 	.byte	0x04, 0x12
        /*000e*/ 	.short	(.L_5 - .L_4)
	.align		4
.L_4:
        /*0010*/ 	.word	index@(triton_poi_fused__native_batch_norm_legit_no_training_mul_softplus_tanh_27)
        /*0014*/ 	.word	0x00000000


	//----- nvinfo : EIATTR_FRAME_SIZE
	.align		4
.L_5:
        /*0018*/ 	.byte	0x04, 0x11
        /*001a*/ 	.short	(.L_7 - .L_6)
	.align		4
.L_6:
        /*001c*/ 	.word	index@(triton_poi_fused__native_batch_norm_legit_no_training_mul_softplus_tanh_27)
        /*0020*/ 	.word	0x00000000


	//----- nvinfo : EIATTR_MIN_STACK_SIZE
	.align		4
.L_7:
        /*0024*/ 	.byte	0x04, 0x12
        /*0026*/ 	.short	(.L_9 - .L_8)
	.align		4
.L_8:
        /*0028*/ 	.word	index@(triton_poi_fused__native_batch_norm_legit_no_training_mul_softplus_tanh_27)
        /*002c*/ 	.word	0x00000000
.L_9:


//--------------------- .nv.info.triton_poi_fused__native_batch_norm_legit_no_training_mul_softplus_tanh_27 --------------------------
	.section	.nv.info.triton_poi_fused__native_batch_norm_legit_no_training_mul_softplus_tanh_27,"",@"SHT_CUDA_INFO"
	.sectionflags	@""
	.align	4


	//----- nvinfo : EIATTR_CUDA_API_VERSION
	.align		4
        /*0000*/ 	.byte	0x04, 0x37
        /*0002*/ 	.short	(.L_11 - .L_10)
.L_10:
        /*0004*/ 	.word	0x0000007c


	//----- nvinfo : EIATTR_KPARAM_INFO
	.align		4
.L_11:
        /*0008*/ 	.byte	0x04, 0x17
        /*000a*/ 	.short	(.L_13 - .L_12)
.L_12:
        /*000c*/ 	.word	0x00000000
        /*0010*/ 	.short	0x0006
        /*0012*/ 	.short	0x0030
        /*0014*/ 	.byte	0x00, 0xf0, 0x11, 0x00


	//----- nvinfo : EIATTR_KPARAM_INFO
	.align		4
.L_13:
        /*0018*/ 	.byte	0x04, 0x17
        /*001a*/ 	.short	(.L_15 - .L_14)
.L_14:
        /*001c*/ 	.word	0x00000000
        /*0020*/ 	.short	0x0005
        /*0022*/ 	.short	0x0028
        /*0024*/ 	.byte	0x00, 0xf4, 0x21, 0x00


	//----- nvinfo : EIATTR_KPARAM_INFO
	.align		4
.L_15:
        /*0028*/ 	.byte	0x04, 0x17
        /*002a*/ 	.short	(.L_17 - .L_16)
.L_16:
        /*002c*/ 	.word	0x00000000
        /*0030*/ 	.short	0x0004
        /*0032*/ 	.short	0x0020
        /*0034*/ 	.byte	0x00, 0xf4, 0x21, 0x00


	//----- nvinfo : EIATTR_KPARAM_INFO
	.align		4
.L_17:
        /*0038*/ 	.byte	0x04, 0x17
        /*003a*/ 	.short	(.L_19 - .L_18)
.L_18:
        /*003c*/ 	.word	0x00000000
        /*0040*/ 	.short	0x0003
        /*0042*/ 	.short	0x0018
        /*0044*/ 	.byte	0x00, 0xf4, 0x21, 0x00


	//----- nvinfo : EIATTR_KPARAM_INFO
	.align		4
.L_19:
        /*0048*/ 	.byte	0x04, 0x17
        /*004a*/ 	.short	(.L_21 - .L_20)
.L_20:
        /*004c*/ 	.word	0x00000000
        /*0050*/ 	.short	0x0002
        /*0052*/ 	.short	0x0010
        /*0054*/ 	.byte	0x00, 0xf4, 0x21, 0x00


	//----- nvinfo : EIATTR_KPARAM_INFO
	.align		4
.L_21:
        /*0058*/ 	.byte	0x04, 0x17
        /*005a*/ 	.short	(.L_23 - .L_22)
.L_22:
        /*005c*/ 	.word	0x00000000
        /*0060*/ 	.short	0x0001
        /*0062*/ 	.short	0x0008
        /*0064*/ 	.byte	0x00, 0xf4, 0x21, 0x00


	//----- nvinfo : EIATTR_KPARAM_INFO
	.align		4
.L_23:
        /*0068*/ 	.byte	0x04, 0x17
        /*006a*/ 	.short	(.L_25 - .L_24)
.L_24:
        /*006c*/ 	.word	0x00000000
        /*0070*/ 	.short	0x0000
        /*0072*/ 	.short	0x0000
        /*0074*/ 	.byte	0x00, 0xf4, 0x21, 0x00


	//----- nvinfo : EIATTR_SPARSE_MMA_MASK
	.align		4
.L_25:
        /*0078*/ 	.byte	0x03, 0x50
        /*007a*/ 	.short	0x0000


	//----- nvinfo : EIATTR_MAXREG_COUNT
	.align		4
        /*007c*/ 	.byte	0x03, 0x1b
        /*007e*/ 	.short	0x00ff


	//----- nvinfo : EIATTR_EXIT_INSTR_OFFSETS
	.align		4
        /*0080*/ 	.byte	0x04, 0x1c
        /*0082*/ 	.short	(.L_27 - .L_26)


	//   ....[0]....
.L_26:
        /*0084*/ 	.word	0x00000b20


	//----- nvinfo : EIATTR_REQNTID
	.align		4
.L_27:
        /*0088*/ 	.byte	0x04, 0x10
        /*008a*/ 	.short	(.L_29 - .L_28)
.L_28:
        /*008c*/ 	.word	0x00000080
        /*0090*/ 	.word	0x00000001
        /*0094*/ 	.word	0x00000001


	//----- nvinfo : EIATTR_CRS_STACK_SIZE
	.align		4
.L_29:
        /*0098*/ 	.byte	0x04, 0x1e
        /*009a*/ 	.short	(.L_31 - .L_30)
.L_30:
        /*009c*/ 	.word	0x00000000


	//----- nvinfo : EIATTR_CBANK_PARAM_SIZE
	.align		4
.L_31:
        /*00a0*/ 	.byte	0x03, 0x19
        /*00a2*/ 	.short	0x0034


	//----- nvinfo : EIATTR_PARAM_CBANK
	.align		4
        /*00a4*/ 	.byte	0x04, 0x0a
        /*00a6*/ 	.short	(.L_33 - .L_32)
	.align		4
.L_32:
        /*00a8*/ 	.word	index@(.nv.constant0.triton_poi_fused__native_batch_norm_legit_no_training_mul_softplus_tanh_27)
        /*00ac*/ 	.short	0x0210
        /*00ae*/ 	.short	0x0034


	//----- nvinfo : EIATTR_SW_WAR
	.align		4
.L_33:
        /*00b0*/ 	.byte	0x04, 0x36
        /*00b2*/ 	.short	(.L_35 - .L_34)
.L_34:
        /*00b4*/ 	.word	0x00000008
.L_35:


//--------------------- .nv.callgraph             --------------------------
	.section	.nv.callgraph,"",@"SHT_CUDA_CALLGRAPH"
	.align	4
	.sectionentsize	8
	.align		4
        /*0000*/ 	.word	0x00000000
	.align		4
        /*0004*/ 	.word	0xffffffff
	.align		4
        /*0008*/ 	.word	0x00000000
	.align		4
        /*000c*/ 	.word	0xfffffffe
	.align		4
        /*0010*/ 	.word	0x00000000
	.align		4
        /*0014*/ 	.word	0xfffffffd
	.align		4
        /*0018*/ 	.word	0x00000000
	.align		4
        /*001c*/ 	.word	0xfffffffc


//--------------------- .nv.constant4             --------------------------
	.section	.nv.constant4,"a",@progbits
	.align	8
	.align		8
.nv.constant4:
        /*0000*/ 	.dword	_$_str
	.align		8
        /*0008*/ 	.dword	_$_str_$_2


//--------------------- .text.triton_poi_fused__native_batch_norm_legit_no_training_mul_softplus_tanh_27 --------------------------
	.section	.text.triton_poi_fused__native_batch_norm_legit_no_training_mul_softplus_tanh_27,"ax",@progbits
	.align	128
        .global         triton_poi_fused__native_batch_norm_legit_no_training_mul_softplus_tanh_27
        .type           triton_poi_fused__native_batch_norm_legit_no_training_mul_softplus_tanh_27,@function
        .size           triton_poi_fused__native_batch_norm_legit_no_training_mul_softplus_tanh_27,(.L_x_11 - triton_poi_fused__native_batch_norm_legit_no_training_mul_softplus_tanh_27)
        .other          triton_poi_fused__native_batch_norm_legit_no_training_mul_softplus_tanh_27,@"STO_CUDA_ENTRY STV_DEFAULT"
triton_poi_fused__native_batch_norm_legit_no_training_mul_softplus_tanh_27:
.text.triton_poi_fused__native_batch_norm_legit_no_training_mul_softplus_tanh_27:
[----:B------:R-:W0:Y:S01]  /*0000*/  LDC R1, c[0x0][0x28] ;  /* 0x00000a00ff017b82 */ /* 0x000e220000000800 */
[----:B------:R-:W1:Y:S07]  /*0010*/  S2R R0, SR_TID.X ;  /* 0x0000000000007919 */ /* 0x000e6e0000002100 */
[----:B------:R-:W2:Y:S01]  /*0020*/  LDC.64 R4, c[0x0][0x228] ;  /* 0x00008a00ff047b82 */ /* 0x000ea20000000a00 */
[----:B------:R-:W-:Y:S01]  /*0030*/  ULDC.64 UR4, c[0x0][0x208] ;  /* 0x0000820000047ab9 */ /* 0x000fe20000000a00 */
[----:B------:R-:W3:Y:S06]  /*0040*/  S2R R7, SR_CTAID.X ;  /* 0x0000000000077919 */ /* 0x000eec0000002500 */
[----:B------:R-:W4:Y:S08]  /*0050*/  LDC.64 R8, c[0x0][0x220] ;  /* 0x00008800ff087b82 */ /* 0x000f300000000a00 */
[----:B------:R-:W5:Y:S08]  /*0060*/  LDC.64 R10, c[0x0][0x230] ;  /* 0x00008c00ff0a7b82 */ /* 0x000f700000000a00 */
[----:B------:R-:W5:Y:S01]  /*0070*/  LDC.64 R12, c[0x0][0x238] ;  /* 0x00008e00ff0c7b82 */ /* 0x000f620000000a00 */
[----:B-1----:R-:W-:-:S02]  /*0080*/  SHF.L.U32 R0, R0, 0x1, RZ ;  /* 0x0000000100007819 */ /* 0x002fc400000006ff */
[----:B---3--:R-:W-:Y:S02]  /*0090*/  SHF.R.S32.HI R3, RZ, 0x17, R7 ;  /* 0x00000017ff037819 */ /* 0x008fe40000011407 */
[----:B------:R-:W-:Y:S02]  /*00a0*/  LOP3.LUT R0, R0, 0xfe, RZ, 0xc0, !PT ;  /* 0x000000fe00007812 */ /* 0x000fe400078ec0ff */
[----:B------:R-:W-:Y:S02]  /*00b0*/  SGXT R3, R3, 0x1 ;  /* 0x000000010303781a */ /* 0x000fe40000000200 */
[----:B------:R-:W-:Y:S02]  /*00c0*/  LEA R2, R7, R0, 0x8 ;  /* 0x0000000007027211 */ /* 0x000fe400078e40ff */
[----:B------:R-:W1:Y:S02]  /*00d0*/  LDC.64 R6, c[0x0][0x218] ;  /* 0x00008600ff067b82 */ /* 0x000e640000000a00 */
[----:B------:R-:W-:-:S04]  /*00e0*/  LEA.HI R3, R3, R2, RZ, 0x9 ;  /* 0x0000000203037211 */ /* 0x000fc800078f48ff */
[----:B------:R-:W-:-:S04]  /*00f0*/  LOP3.LUT R3, R3, 0xfffffe00, RZ, 0xc0, !PT ;  /* 0xfffffe0003037812 */ /* 0x000fc800078ec0ff */
[----:B------:R-:W-:-:S05]  /*0100*/  IADD3 R3, R2, -R3, RZ ;  /* 0x8000000302037210 */ /* 0x000fca0007ffe0ff */
[----:B--2---:R-:W-:-:S06]  /*0110*/  IMAD.WIDE R4, R3, 0x4, R4 ;  /* 0x0000000403047825 */ /* 0x004fcc00078e0204 */
[----:B------:R-:W2:Y:S01]  /*0120*/  LDG.E.EL.64 R4, desc[UR4][R4.64] ;  /* 0x0000000404047981 */ /* 0x000ea2000c2e1b00 */
[----:B----4-:R-:W-:-:S04]  /*0130*/  IMAD.WIDE R8, R3, 0x4, R8 ;  /* 0x0000000403087825 */ /* 0x010fc800078e0208 */
[----:B-1----:R-:W-:Y:S02]  /*0140*/  IMAD.WIDE R6, R2, 0x4, R6 ;  /* 0x0000000402067825 */ /* 0x002fe400078e0206 */
[----:B------:R-:W3:Y:S02]  /*0150*/  LDG.E.EL.64 R8, desc[UR4][R8.64] ;  /* 0x0000000408087981 */ /* 0x000ee4000c2e1b00 */
[C---:B-----5:R-:W-:Y:S02]  /*0160*/  IMAD.WIDE R10, R3.reuse, 0x4, R10 ;  /* 0x00000004030a7825 */ /* 0x060fe400078e020a */
[----:B------:R-:W3:Y:S02]  /*0170*/  LDG.E.64 R6, desc[UR4][R6.64] ;  /* 0x0000000406067981 */ /* 0x000ee4000c1e1b00 */
[----:B0-----:R-:W-:Y:S02]  /*0180*/  IMAD.WIDE R12, R3, 0x4, R12 ;  /* 0x00000004030c7825 */ /* 0x001fe400078e020c */
[----:B------:R-:W4:Y:S04]  /*0190*/  LDG.E.EL.64 R10, desc[UR4][R10.64] ;  /* 0x000000040a0a7981 */ /* 0x000f28000c2e1b00 */
[----:B------:R-:W4:Y:S01]  /*01a0*/  LDG.E.EL.64 R12, desc[UR4][R12.64] ;  /* 0x000000040c0c7981 */ /* 0x000f22000c2e1b00 */
[----:B------:R-:W-:Y:S01]  /*01b0*/  HFMA2.MMA R0, -RZ, RZ, 1.625, 0 ;  /* 0x3e800000ff007435 */ /* 0x000fe200000001ff */
[----:B------:R-:W-:Y:S01]  /*01c0*/  BSSY B0, `(.L_x_0) ;  /* 0x0000057000007945 */ /* 0x000fe20003800000 */
[----:B--2---:R-:W-:Y:S01]  /*01d0*/  FADD R4, R4, 9.9999997473787516356e-06 ;  /* 0x3727c5ac04047421 */ /* 0x004fe20000000000 */
[----:B------:R-:W-:-:S03]  /*01e0*/  FADD R5, R5, 9.9999997473787516356e-06 ;  /* 0x3727c5ac05057421 */ /* 0x000fc60000000000 */
[----:B------:R-:W0:Y:S08]  /*01f0*/  MUFU.SQRT R3, R4 ;  /* 0x0000000400037308 */ /* 0x000e300000002000 */
[----:B------:R-:W1:Y:S01]  /*0200*/  MUFU.SQRT R14, R5 ;  /* 0x00000005000e7308 */ /* 0x000e620000002000 */
[C---:B0-----:R-:W-:Y:S02]  /*0210*/  FSETP.GT.AND P0, PT, R3.reuse, 8.50705917302346158658e+37, PT ;  /* 0x7e8000000300780b */ /* 0x041fe40003f04000 */
[----:B------:R-:W-:-:S02]  /*0220*/  FSETP.GEU.AND P2, PT, R3, 1.175494350822287508e-38, PT ;  /* 0x008000000300780b */ /* 0x000fc40003f4e000 */
[C---:B-1----:R-:W-:Y:S02]  /*0230*/  FSETP.GT.AND P1, PT, R14.reuse, 8.50705917302346158658e+37, PT ;  /* 0x7e8000000e00780b */ /* 0x042fe40003f24000 */
[----:B------:R-:W-:-:S07]  /*0240*/  FSETP.GEU.AND P3, PT, R14, 1.175494350822287508e-38, PT ;  /* 0x008000000e00780b */ /* 0x000fce0003f6e000 */
[----:B------:R-:W-:-:S04]  /*0250*/  @P0 FMUL R3, R3, 0.25 ;  /* 0x3e80000003030820 */ /* 0x000fc80000400000 */
[----:B------:R-:W-:Y:S01]  /*0260*/  @!P2 FMUL R3, R3, 16777216 ;  /* 0x4b8000000303a820 */ /* 0x000fe20000400000 */
[----:B------:R-:W-:-:S04]  /*0270*/  @P1 FMUL R14, R14, 0.25 ;  /* 0x3e8000000e0e1820 */ /* 0x000fc80000400000 */
[----:B------:R-:W-:Y:S01]  /*0280*/  @!P3 FMUL R14, R14, 16777216 ;  /* 0x4b8000000e0eb820 */ /* 0x000fe20000400000 */
[----:B------:R-:W0:Y:S01]  /*0290*/  MUFU.RCP R3, R3 ;  /* 0x0000000300037308 */ /* 0x000e220000001000 */
[----:B------:R-:W-:-:S07]  /*02a0*/  FSEL R4, R0, 1, P0 ;  /* 0x3f80000000047808 */ /* 0x000fce0000000000 */
[----:B------:R-:W1:Y:S01]  /*02b0*/  MUFU.RCP R14, R14 ;  /* 0x0000000e000e7308 */ /* 0x000e620000001000 */
[----:B------:R-:W-:Y:S01]  /*02c0*/  FSEL R15, R0, 1, P1 ;  /* 0x3f800000000f7808 */ /* 0x000fe20000800000 */
[----:B------:R-:W-:Y:S01]  /*02d0*/  @!P2 FMUL R4, R4, 16777216 ;  /* 0x4b8000000404a820 */ /* 0x000fe20000400000 */
[----:B---3--:R-:W-:-:S03]  /*02e0*/  FADD R6, R6, -R8 ;  /* 0x8000000806067221 */ /* 0x008fc60000000000 */
[----:B------:R-:W-:Y:S01]  /*02f0*/  @!P3 FMUL R15, R15, 16777216 ;  /* 0x4b8000000f0fb820 */ /* 0x000fe20000400000 */
[----:B0-----:R-:W-:Y:S01]  /*0300*/  FMUL R5, R3, R4 ;  /* 0x0000000403057220 */ /* 0x001fe20000400000 */
[----:B------:R-:W-:-:S03]  /*0310*/  FADD R7, R7, -R9 ;  /* 0x8000000907077221 */ /* 0x000fc60000000000 */
[----:B------:R-:W-:Y:S01]  /*0320*/  FMUL R5, R6, R5 ;  /* 0x0000000506057220 */ /* 0x000fe20000400000 */
[----:B-1----:R-:W-:-:S03]  /*0330*/  FMUL R4, R14, R15 ;  /* 0x0000000f0e047220 */ /* 0x002fc60000400000 */
[----:B----4-:R-:W-:Y:S01]  /*0340*/  FFMA R10, R10, R5, R12 ;  /* 0x000000050a0a7223 */ /* 0x010fe2000000000c */
[----:B------:R-:W-:-:S03]  /*0350*/  FMUL R4, R7, R4 ;  /* 0x0000000407047220 */ /* 0x000fc60000400000 */
[----:B------:R-:W-:Y:S01]  /*0360*/  FMUL R5, R10, 1.4426950216293334961 ;  /* 0x3fb8aa3b0a057820 */ /* 0x000fe20000400000 */
[----:B------:R-:W-:-:S04]  /*0370*/  FFMA R11, R11, R4, R13 ;  /* 0x000000040b0b7223 */ /* 0x000fc8000000000d */
[----:B------:R-:W-:Y:S01]  /*0380*/  FMUL R7, R11, 1.4426950216293334961 ;  /* 0x3fb8aa3b0b077820 */ /* 0x000fe20000400000 */
[----:B------:R-:W-:-:S04]  /*0390*/  FSETP.GEU.AND P0, PT, R5, -126, PT ;  /* 0xc2fc00000500780b */ /* 0x000fc80003f0e000 */
[----:B------:R-:W-:-:S09]  /*03a0*/  FSETP.GEU.AND P1, PT, R7, -126, PT ;  /* 0xc2fc00000700780b */ /* 0x000fd20003f2e000 */
[----:B------:R-:W-:-:S04]  /*03b0*/  @!P0 FMUL R5, R5, 0.5 ;  /* 0x3f00000005058820 */ /* 0x000fc80000400000 */
[----:B------:R-:W-:Y:S01]  /*03c0*/  @!P1 FMUL R7, R7, 0.5 ;  /* 0x3f00000007079820 */ /* 0x000fe20000400000 */
[----:B------:R-:W0:Y:S08]  /*03d0*/  MUFU.EX2 R3, R5 ;  /* 0x0000000500037308 */ /* 0x000e300000000800 */
[----:B------:R-:W1:Y:S01]  /*03e0*/  MUFU.EX2 R4, R7 ;  /* 0x0000000700047308 */ /* 0x000e620000000800 */
[----:B0-----:R-:W-:-:S04]  /*03f0*/  @!P0 FMUL R3, R3, R3 ;  /* 0x0000000303038220 */ /* 0x001fc80000400000 */
[----:B------:R-:W-:Y:S01]  /*0400*/  FADD.FTZ.RZ R6, R3, 1 ;  /* 0x3f80000003067421 */ /* 0x000fe2000001c000 */
[----:B-1----:R-:W-:-:S04]  /*0410*/  @!P1 FMUL R4, R4, R4 ;  /* 0x0000000404049220 */ /* 0x002fc80000400000 */
[----:B------:R-:W-:Y:S01]  /*0420*/  IADD3 R6, R6, -0x3f400000, RZ ;  /* 0xc0c0000006067810 */ /* 0x000fe20007ffe0ff */
[----:B------:R-:W-:-:S03]  /*0430*/  FADD.FTZ.RZ R8, R4, 1 ;  /* 0x3f80000004087421 */ /* 0x000fc6000001c000 */
[----:B------:R-:W-:Y:S02]  /*0440*/  LOP3.LUT R6, R6, 0xff800000, RZ, 0xc0, !PT ;  /* 0xff80000006067812 */ /* 0x000fe400078ec0ff */
[----:B------:R-:W-:Y:S02]  /*0450*/  IADD3 R8, R8, -0x3f400000, RZ ;  /* 0xc0c0000008087810 */ /* 0x000fe40007ffe0ff */
[----:B------:R-:W-:Y:S02]  /*0460*/  IADD3 R9, -R6, 0x40800000, RZ ;  /* 0x4080000006097810 */ /* 0x000fe40007ffe1ff */
[----:B------:R-:W-:-:S04]  /*0470*/  LOP3.LUT R5, R8, 0xff800000, RZ, 0xc0, !PT ;  /* 0xff80000008057812 */ /* 0x000fc800078ec0ff */
[----:B------:R-:W-:Y:S01]  /*0480*/  IADD3 R13, -R5, 0x40800000, RZ ;  /* 0x40800000050d7810 */ /* 0x000fe20007ffe1ff */
[-C--:B------:R-:W-:Y:S01]  /*0490*/  FFMA.FTZ R7, R9, R0.reuse, -1 ;  /* 0xbf80000009077423 */ /* 0x080fe20000010000 */
[----:B------:R-:W-:Y:S02]  /*04a0*/  IADD3 R8, R3, -R6, RZ ;  /* 0x8000000603087210 */ /* 0x000fe40007ffe0ff */
[----:B------:R-:W-:Y:S01]  /*04b0*/  IADD3 R9, R4, -R5, RZ ;  /* 0x8000000504097210 */ /* 0x000fe20007ffe0ff */
[----:B------:R-:W-:Y:S01]  /*04c0*/  FFMA.FTZ R0, R13, R0, -1 ;  /* 0xbf8000000d007423 */ /* 0x000fe20000010000 */
[----:B------:R-:W-:Y:S01]  /*04d0*/  MOV R12, 0x3d39bf78 ;  /* 0x3d39bf78000c7802 */ /* 0x000fe20000000f00 */
[----:B------:R-:W-:Y:S02]  /*04e0*/  FADD R7, R8, R7 ;  /* 0x0000000708077221 */ /* 0x000fe40000000000 */
[----:B------:R-:W-:Y:S02]  /*04f0*/  FADD R0, R9, R0 ;  /* 0x0000000009007221 */ /* 0x000fe40000000000 */
[----:B------:R-:W-:-:S02]  /*0500*/  FFMA.FTZ R8, R7, -R12, 0.10546888411045074463 ;  /* 0x3dd8001207087423 */ /* 0x000fc4000001080c */
[C---:B------:R-:W-:Y:S02]  /*0510*/  FFMA.FTZ R9, R0.reuse, -R12, 0.10546888411045074463 ;  /* 0x3dd8001200097423 */ /* 0x040fe4000001080c */
[C---:B------:R-:W-:Y:S02]  /*0520*/  FFMA.FTZ R8, R7.reuse, R8, -0.13229703903198242188 ;  /* 0xbe0778e007087423 */ /* 0x040fe40000010008 */
[C---:B------:R-:W-:Y:S02]  /*0530*/  FFMA.FTZ R9, R0.reuse, R9, -0.13229703903198242188 ;  /* 0xbe0778e000097423 */ /* 0x040fe40000010009 */
[C---:B------:R-:W-:Y:S02]  /*0540*/  FFMA.FTZ R8, R7.reuse, R8, 0.14491446316242218018 ;  /* 0x3e14647507087423 */ /* 0x040fe40000010008 */
[----:B------:R-:W-:Y:S02]  /*0550*/  FFMA.FTZ R9, R0, R9, 0.14491446316242218018 ;  /* 0x3e14647500097423 */ /* 0x000fe40000010009 */
[----:B------:R-:W-:-:S02]  /*0560*/  FFMA.FTZ R8, R7, R8, -0.16641564667224884033 ;  /* 0xbe2a68dd07087423 */ /* 0x000fc40000010008 */
[C---:B------:R-:W-:Y:S02]  /*0570*/  FFMA.FTZ R9, R0.reuse, R9, -0.16641564667224884033 ;  /* 0xbe2a68dd00097423 */ /* 0x040fe40000010009 */
[C---:B------:R-:W-:Y:S02]  /*0580*/  FFMA.FTZ R8, R7.reuse, R8, 0.19988867640495300293 ;  /* 0x3e4caf9e07087423 */ /* 0x040fe40000010008 */
[C---:B------:R-:W-:Y:S02]  /*0590*/  FFMA.FTZ R9, R0.reuse, R9, 0.19988867640495300293 ;  /* 0x3e4caf9e00097423 */ /* 0x040fe40000010009 */
[----:B------:R-:W-:Y:S02]  /*05a0*/  FFMA.FTZ R8, R7, R8, -0.25000196695327758789 ;  /* 0xbe80004207087423 */ /* 0x000fe40000010008 */
[----:B------:R-:W-:Y:S01]  /*05b0*/  FFMA.FTZ R9, R0, R9, -0.25000196695327758789 ;  /* 0xbe80004200097423 */ /* 0x000fe20000010009 */
[----:B------:R-:W-:Y:S01]  /*05c0*/  ISETP.GE.U32.AND P2, PT, R3, 0x7f800000, PT ;  /* 0x7f8000000300780c */ /* 0x000fe20003f46070 */
[----:B------:R-:W-:-:S02]  /*05d0*/  FFMA.FTZ R8, R7, R8, 0.33333510160446166992 ;  /* 0x3eaaaae607087423 */ /* 0x000fc40000010008 */
[C---:B------:R-:W-:Y:S02]  /*05e0*/  FFMA.FTZ R9, R0.reuse, R9, 0.33333510160446166992 ;  /* 0x3eaaaae600097423 */ /* 0x040fe40000010009 */
[C---:B------:R-:W-:Y:S02]  /*05f0*/  FFMA.FTZ R8, R7.reuse, R8, -0.5 ;  /* 0xbf00000007087423 */ /* 0x040fe40000010008 */
[C---:B------:R-:W-:Y:S01]  /*0600*/  FFMA.FTZ R9, R0.reuse, R9, -0.5 ;  /* 0xbf00000000097423 */ /* 0x040fe20000010009 */
[----:B------:R-:W-:Y:S01]  /*0610*/  I2FP.F32.S32 R5, R5 ;  /* 0x0000000500057245 */ /* 0x000fe20000201400 */
[C---:B------:R-:W-:Y:S01]  /*0620*/  FMUL R8, R7.reuse, R8 ;  /* 0x0000000807087220 */ /* 0x040fe20000400000 */
[----:B------:R-:W-:Y:S01]  /*0630*/  I2FP.F32.S32 R6, R6 ;  /* 0x0000000600067245 */ /* 0x000fe20000201400 */
[C---:B------:R-:W-:Y:S02]  /*0640*/  FMUL R9, R0.reuse, R9 ;  /* 0x0000000900097220 */ /* 0x040fe40000400000 */
[----:B------:R-:W-:Y:S01]  /*0650*/  FFMA.FTZ R7, R7, R8, R7 ;  /* 0x0000000807077223 */ /* 0x000fe20000010007 */
[----:B------:R-:W-:Y:S01]  /*0660*/  FMUL R5, R5, 1.1920928955078125e-07 ;  /* 0x3400000005057820 */ /* 0x000fe20000400000 */
[----:B------:R-:W-:Y:S01]  /*0670*/  FFMA.FTZ R0, R0, R9, R0 ;  /* 0x0000000900007223 */ /* 0x000fe20000010000 */
[----:B------:R-:W-:Y:S01]  /*0680*/  FMUL R6, R6, 1.1920928955078125e-07 ;  /* 0x3400000006067820 */ /* 0x000fe20000400000 */
[----:B------:R-:W-:-:S02]  /*0690*/  FSETP.GT.AND P0, PT, R10, 20, PT ;  /* 0x41a000000a00780b */ /* 0x000fc40003f04000 */
[----:B------:R-:W-:Y:S01]  /*06a0*/  ISETP.GE.U32.AND P1, PT, R4, 0x7f800000, PT ;  /* 0x7f8000000400780c */ /* 0x000fe20003f26070 */
[----:B------:R-:W-:Y:S01]  /*06b0*/  FFMA.FTZ R0, R5, 0.69314718246459960938, R0 ;  /* 0x3f31721805007823 */ /* 0x000fe20000010000 */
[----:B------:R-:W-:Y:S01]  /*06c0*/  FFMA.FTZ R7, R6, 0.69314718246459960938, R7 ;  /* 0x3f31721806077823 */ /* 0x000fe20000010007 */
[----:B------:R-:W-:Y:S10]  /*06d0*/  @!P2 BRA `(.L_x_1) ;  /* 0x000000000014a947 */ /* 0x000ff40003800000 */
[C---:B------:R-:W-:Y:S02]  /*06e0*/  ISETP.GE.AND P2, PT, R3.reuse, -0x407fffff, PT ;  /* 0xbf8000010300780c */ /* 0x040fe40003f46270 */
[----:B------:R-:W-:-:S11]  /*06f0*/  FSETP.NEU.AND P3, PT, R3, RZ, PT ;  /* 0x000000ff0300720b */ /* 0x000fd60003f6d000 */
[----:B------:R-:W-:-:S05]  /*0700*/  @P2 MOV R6, 0x7f800000 ;  /* 0x7f80000000062802 */ /* 0x000fca0000000f00 */
[----:B------:R-:W-:-:S05]  /*0710*/  @P2 FFMA.FTZ R7, R3, R6, +INF ;  /* 0x7f80000003072423 */ /* 0x000fca0000010006 */
[----:B------:R-:W-:-:S07]  /*0720*/  FSEL R7, R7, -RZ, P3 ;  /* 0x800000ff07077208 */ /* 0x000fce0001800000 */
.L_x_1:
[----:B------:R-:W-:Y:S05]  /*0730*/  BSYNC B0 ;  /* 0x0000000000007941 */ /* 0x000fea0003800000 */
.L_x_0:
[----:B------:R-:W-:Y:S04]  /*0740*/  BSSY B0, `(.L_x_2) ;  /* 0x0000007000007945 */ /* 0x000fe80003800000 */
[----:B------:R-:W-:Y:S05]  /*0750*/  @!P1 BRA `(.L_x_3) ;  /* 0x0000000000149947 */ /* 0x000fea0003800000 */
[C---:B------:R-:W-:Y:S02]  /*0760*/  ISETP.GE.AND P1, PT, R4.reuse, -0x407fffff, PT ;  /* 0xbf8000010400780c */ /* 0x040fe40003f26270 */
[----:B------:R-:W-:-:S11]  /*0770*/  FSETP.NEU.AND P2, PT, R4, RZ, PT ;  /* 0x000000ff0400720b */ /* 0x000fd60003f4d000 */
[----:B------:R-:W-:-:S05]  /*0780*/  @P1 MOV R3, 0x7f800000 ;  /* 0x7f80000000031802 */ /* 0x000fca0000000f00 */
[----:B------:R-:W-:-:S05]  /*0790*/  @P1 FFMA.FTZ R0, R4, R3, +INF ;  /* 0x7f80000004001423 */ /* 0x000fca0000010003 */
[----:B------:R-:W-:-:S07]  /*07a0*/  FSEL R0, R0, -RZ, P2 ;  /* 0x800000ff00007208 */ /* 0x000fce0001000000 */
.L_x_3:
[----:B------:R-:W-:Y:S05]  /*07b0*/  BSYNC B0 ;  /* 0x0000000000007941 */ /* 0x000fea0003800000 */
.L_x_2:
[----:B------:R-:W-:Y:S01]  /*07c0*/  FSEL R7, R10, R7, P0 ;  /* 0x000000070a077208 */ /* 0x000fe20000000000 */
[----:B------:R-:W-:Y:S01]  /*07d0*/  BSSY B0, `(.L_x_4) ;  /* 0x0000017000007945 */ /* 0x000fe20003800000 */
[----:B------:R-:W-:-:S03]  /*07e0*/  FSETP.GT.AND P0, PT, R11, 20, PT ;  /* 0x41a000000b00780b */ /* 0x000fc60003f04000 */
[----:B------:R-:W-:Y:S01]  /*07f0*/  FADD.FTZ R6, |R7|, -RZ ;  /* 0x800000ff07067221 */ /* 0x000fe20000010200 */
[----:B------:R-:W-:-:S04]  /*0800*/  FSEL R3, R11, R0, P0 ;  /* 0x000000000b037208 */ /* 0x000fc80000000000 */
[----:B------:R-:W-:-:S13]  /*0810*/  FSETP.GE.AND P1, PT, R6, 0.60000002384185791016, PT ;  /* 0x3f19999a0600780b */ /* 0x000fda0003f26000 */
[----:B------:R-:W-:Y:S05]  /*0820*/  @!P1 BRA `(.L_x_5) ;  /* 0x0000000000289947 */ /* 0x000fea0003800000 */
[C---:B------:R-:W-:Y:S01]  /*0830*/  FMUL R0, R6.reuse, 2.8853900432586669922 ;  /* 0x4038aa3b06007820 */ /* 0x040fe20000400000 */
[----:B------:R-:W-:Y:S01]  /*0840*/  HFMA2.MMA R5, -RZ, RZ, 1.875, 0 ;  /* 0x3f800000ff057435 */ /* 0x000fe200000001ff */
[----:B------:R-:W-:-:S04]  /*0850*/  FSETP.GE.AND P0, PT, R6, 9.010913848876953125, PT ;  /* 0x41102cb40600780b */ /* 0x000fc80003f06000 */
[----:B------:R-:W0:Y:S02]  /*0860*/  MUFU.EX2 R0, R0 ;  /* 0x0000000000007308 */ /* 0x000e240000000800 */
[----:B0-----:R-:W-:-:S06]  /*0870*/  FADD R4, R0, 1 ;  /* 0x3f80000000047421 */ /* 0x001fcc0000000000 */
[----:B------:R-:W0:Y:S02]  /*0880*/  MUFU.RCP R4, R4 ;  /* 0x0000000400047308 */ /* 0x000e240000001000 */
[----:B0-----:R-:W-:-:S05]  /*0890*/  FFMA.FTZ R5, R4, -2, R5 ;  /* 0xc000000004057823 */ /* 0x001fca0000010005 */
[----:B------:R-:W-:-:S04]  /*08a0*/  FSEL R5, R5, 1, !P0 ;  /* 0x3f80000005057808 */ /* 0x000fc80004000000 */
[----:B------:R-:W-:Y:S01]  /*08b0*/  LOP3.LUT R5, R5, 0x80000000, R7, 0xf8, !PT ;  /* 0x8000000005057812 */ /* 0x000fe200078ef807 */
[----:B------:R-:W-:Y:S06]  /*08c0*/  BRA `(.L_x_6) ;  /* 0x00000000001c7947 */ /* 0x000fec0003800000 */
.L_x_5:
[----:B------:R-:W-:Y:S01]  /*08d0*/  MOV R0, 0x3c80f082 ;  /* 0x3c80f08200007802 */ /* 0x000fe20000000f00 */
[----:B------:R-:W-:-:S04]  /*08e0*/  FMUL R5, R7, R7 ;  /* 0x0000000707057220 */ /* 0x000fc80000400000 */
[----:B------:R-:W-:-:S04]  /*08f0*/  FFMA.FTZ R0, R5, R0, -0.052303962409496307373 ;  /* 0xbd563cae05007423 */ /* 0x000fc80000010000 */
[----:B------:R-:W-:-:S04]  /*0900*/  FFMA.FTZ R0, R5, R0, 0.1331529766321182251 ;  /* 0x3e08594105007423 */ /* 0x000fc80000010000 */
[----:B------:R-:W-:-:S04]  /*0910*/  FFMA.FTZ R0, R5, R0, -0.33332768082618713379 ;  /* 0xbeaaa9ed05007423 */ /* 0x000fc80000010000 */
[----:B------:R-:W-:-:S04]  /*0920*/  FFMA.FTZ R0, R5, R0, RZ ;  /* 0x0000000005007223 */ /* 0x000fc800000100ff */
[----:B------:R-:W-:-:S07]  /*0930*/  FFMA.FTZ R5, R7, R0, R7 ;  /* 0x0000000007057223 */ /* 0x000fce0000010007 */
.L_x_6:
[----:B------:R-:W-:Y:S05]  /*0940*/  BSYNC B0 ;  /* 0x0000000000007941 */ /* 0x000fea0003800000 */
.L_x_4:
[----:B------:R-:W-:Y:S01]  /*0950*/  FADD.FTZ R8, |R3|, -RZ ;  /* 0x800000ff03087221 */ /* 0x000fe20000010200 */
[----:B------:R-:W-:Y:S01]  /*0960*/  BSSY B0, `(.L_x_7) ;  /* 0x0000015000007945 */ /* 0x000fe20003800000 */
[----:B------:R-:W-:-:S03]  /*0970*/  SHF.R.S32.HI R9, RZ, 0x1f, R2 ;  /* 0x0000001fff097819 */ /* 0x000fc60000011402 */
        /* <DEDUP_REMOVED lines=12> */
.L_x_8:
[----:B------:R-:W-:Y:S01]  /*0a40*/  MOV R0, 0x3c80f082 ;  /* 0x3c80f08200007802 */ /* 0x000fe20000000f00 */
[----:B------:R-:W-:-:S04]  /*0a50*/  FMUL R7, R3, R3 ;  /* 0x0000000303077220 */ /* 0x000fc80000400000 */
[----:B------:R-:W-:-:S04]  /*0a60*/  FFMA.FTZ R0, R7, R0, -0.052303962409496307373 ;  /* 0xbd563cae07007423 */ /* 0x000fc80000010000 */
[----:B------:R-:W-:-:S04]  /*0a70*/  FFMA.FTZ R0, R7, R0, 0.1331529766321182251 ;  /* 0x3e08594107007423 */ /* 0x000fc80000010000 */
[----:B------:R-:W-:-:S04]  /*0a80*/  FFMA.FTZ R0, R7, R0, -0.33332768082618713379 ;  /* 0xbeaaa9ed07007423 */ /* 0x000fc80000010000 */
[----:B------:R-:W-:-:S04]  /*0a90*/  FFMA.FTZ R0, R7, R0, RZ ;  /* 0x0000000007007223 */ /* 0x000fc800000100ff */
[----:B------:R-:W-:-:S07]  /*0aa0*/  FFMA.FTZ R0, R3, R0, R3 ;  /* 0x0000000003007223 */ /* 0x000fce0000010003 */
.L_x_9:
[----:B------:R-:W-:Y:S05]  /*0ab0*/  BSYNC B0 ;  /* 0x0000000000007941 */ /* 0x000fea0003800000 */
.L_x_7:
[----:B------:R-:W-:Y:S01]  /*0ac0*/  ULDC.64 UR6, c[0x0][0x210] ;  /* 0x0000840000067ab9 */ /* 0x000fe20000000a00 */
[----:B------:R-:W-:Y:S01]  /*0ad0*/  FMUL R10, R10, R5 ;  /* 0x000000050a0a7220 */ /* 0x000fe20000400000 */
[----:B------:R-:W-:Y:S01]  /*0ae0*/  LEA R4, P0, R2, UR6, 0x2 ;  /* 0x0000000602047c11 */ /* 0x000fe2000f8010ff */
[----:B------:R-:W-:-:S03]  /*0af0*/  FMUL R11, R11, R0 ;  /* 0x000000000b0b7220 */ /* 0x000fc60000400000 */
[----:B------:R-:W-:-:S05]  /*0b00*/  LEA.HI.X R5, R2, UR7, R9, 0x2, P0 ;  /* 0x0000000702057c11 */ /* 0x000fca00080f1409 */
[----:B------:R-:W-:Y:S01]  /*0b10*/  STG.E.64 desc[UR4][R4.64], R10 ;  /* 0x0000000a04007986 */ /* 0x000fe2000c101b04 */
[----:B------:R-:W-:Y:S05]  /*0b20*/  EXIT ;  /* 0x000000000000794d */ /* 0x000fea0003800000 */
.L_x_10:
[----:B------:R-:W-:-:S00]  /*0b30*/  BRA `(.L_x_10) ;  /* 0xfffffffc00fc7947 */ /* 0x000fc0000383ffff */
[----:B------:R-:W-:-:S00]  /*0b40*/  NOP ;  /* 0x0000000000007918 */ /* 0x000fc00000000000 */
        /* <DEDUP_REMOVED lines=11> */
.L_x_11:


//--------------------- .nv.global.init           --------------------------
	.section	.nv.global.init,"aw",@progbits
.nv.global.init:
	.type		_$_str,@object
	.size		_$_str,(_$_str_$_2 - _$_str)
_$_str:
        /*0000*/ 	.byte	0x5f, 0x5f, 0x43, 0x55, 0x44, 0x41, 0x5f, 0x46, 0x54, 0x5a, 0x00
	.type		_$_str_$_2,@object
	.size		_$_str_$_2,(.L_1 - _$_str_$_2)
_$_str_$_2:
        /*000b*/ 	.byte	0x5f, 0x5f, 0x43, 0x55, 0x44, 0x41, 0x5f, 0x50, 0x52, 0x45, 0x43, 0x5f, 0x53, 0x51, 0x52, 0x54
        /*001b*/ 	.byte	0x00
.L_1:


//--------------------- .nv.constant0.triton_poi_fused__native_batch_norm_legit_no_training_mul_softplus_tanh_27 --------------------------
	.section	.nv.constant0.triton_poi_fused__native_batch_norm_legit_no_training_mul_softplus_tanh_27,"a",@progbits
	.sectionflags	@""
	.align	4
.nv.constant0.triton_poi_fused__native_batch_norm_legit_no_training_mul_softplus_tanh_27:
	.zero		580
